	.headerflags	@"EF_CUDA_TEXMODE_UNIFIED EF_CUDA_64BIT_ADDRESS EF_CUDA_ACCELERATORS EF_CUDA_SM90 EF_CUDA_VIRTUAL_SM(EF_CUDA_SM90)"
	.elftype	@"ET_EXEC"


//--------------------- .nv.info                  --------------------------
	.section	.nv.info,"",@"SHT_CUDA_INFO"
	.align	4


	//----- nvinfo : EIATTR_REGCOUNT
	.align		4
        /*0000*/ 	.byte	0x04, 0x2f
        /*0002*/ 	.short	(.L_3 - .L_2)
	.align		4
.L_2:
        /*0004*/ 	.word	index@(triton_poi_fused__native_batch_norm_legit_no_training_relu_22)
        /*0008*/ 	.word	0x00000013


	//----- nvinfo : EIATTR_MIN_STACK_SIZE
	.align		4
.L_3:
        /*000c*/ 	.byte	0x04, 0x12
        /*000e*/ 	.short	(.L_5 - .L_4)
	.align		4
.L_4:
        /*0010*/ 	.word	index@(triton_poi_fused__native_batch_norm_legit_no_training_relu_22)
        /*0014*/ 	.word	0x00000000


	//----- nvinfo : EIATTR_FRAME_SIZE
	.align		4
.L_5:
        /*0018*/ 	.byte	0x04, 0x11
        /*001a*/ 	.short	(.L_7 - .L_6)
	.align		4
.L_6:
        /*001c*/ 	.word	index@(triton_poi_fused__native_batch_norm_legit_no_training_relu_22)
        /*0020*/ 	.word	0x00000000


	//----- nvinfo : EIATTR_MIN_STACK_SIZE
	.align		4
.L_7:
        /*0024*/ 	.byte	0x04, 0x12
        /*0026*/ 	.short	(.L_9 - .L_8)
	.align		4
.L_8:
        /*0028*/ 	.word	index@(triton_poi_fused__native_batch_norm_legit_no_training_relu_22)
        /*002c*/ 	.word	0x00000000
.L_9:


//--------------------- .nv.info.triton_poi_fused__native_batch_norm_legit_no_training_relu_22 --------------------------
	.section	.nv.info.triton_poi_fused__native_batch_norm_legit_no_training_relu_22,"",@"SHT_CUDA_INFO"
	.sectionflags	@""
	.align	4


	//----- nvinfo : EIATTR_CUDA_API_VERSION
	.align		4
        /*0000*/ 	.byte	0x04, 0x37
        /*0002*/ 	.short	(.L_11 - .L_10)
.L_10:
        /*0004*/ 	.word	0x0000007c


	//----- nvinfo : EIATTR_KPARAM_INFO
	.align		4
.L_11:
        /*0008*/ 	.byte	0x04, 0x17
        /*000a*/ 	.short	(.L_13 - .L_12)
.L_12:
        /*000c*/ 	.word	0x00000000
        /*0010*/ 	.short	0x0006
        /*0012*/ 	.short	0x0030
        /*0014*/ 	.byte	0x00, 0xf0, 0x11, 0x00


	//----- nvinfo : EIATTR_KPARAM_INFO
	.align		4
.L_13:
        /*0018*/ 	.byte	0x04, 0x17
        /*001a*/ 	.short	(.L_15 - .L_14)
.L_14:
        /*001c*/ 	.word	0x00000000
        /*0020*/ 	.short	0x0005
        /*0022*/ 	.short	0x0028
        /*0024*/ 	.byte	0x00, 0xf4, 0x21, 0x00


	//----- nvinfo : EIATTR_KPARAM_INFO
	.align		4
.L_15:
        /*0028*/ 	.byte	0x04, 0x17
        /*002a*/ 	.short	(.L_17 - .L_16)
.L_16:
        /*002c*/ 	.word	0x00000000
        /*0030*/ 	.short	0x0004
        /*0032*/ 	.short	0x0020
        /*0034*/ 	.byte	0x00, 0xf4, 0x21, 0x00


	//----- nvinfo : EIATTR_KPARAM_INFO
	.align		4
.L_17:
        /*0038*/ 	.byte	0x04, 0x17
        /*003a*/ 	.short	(.L_19 - .L_18)
.L_18:
        /*003c*/ 	.word	0x00000000
        /*0040*/ 	.short	0x0003
        /*0042*/ 	.short	0x0018
        /*0044*/ 	.byte	0x00, 0xf4, 0x21, 0x00


	//----- nvinfo : EIATTR_KPARAM_INFO
	.align		4
.L_19:
        /*0048*/ 	.byte	0x04, 0x17
        /*004a*/ 	.short	(.L_21 - .L_20)
.L_20:
        /*004c*/ 	.word	0x00000000
        /*0050*/ 	.short	0x0002
        /*0052*/ 	.short	0x0010
        /*0054*/ 	.byte	0x00, 0xf4, 0x21, 0x00


	//----- nvinfo : EIATTR_KPARAM_INFO
	.align		4
.L_21:
        /*0058*/ 	.byte	0x04, 0x17
        /*005a*/ 	.short	(.L_23 - .L_22)
.L_22:
        /*005c*/ 	.word	0x00000000
        /*0060*/ 	.short	0x0001
        /*0062*/ 	.short	0x0008
        /*0064*/ 	.byte	0x00, 0xf4, 0x21, 0x00


	//----- nvinfo : EIATTR_KPARAM_INFO
	.align		4
.L_23:
        /*0068*/ 	.byte	0x04, 0x17
        /*006a*/ 	.short	(.L_25 - .L_24)
.L_24:
        /*006c*/ 	.word	0x00000000
        /*0070*/ 	.short	0x0000
        /*0072*/ 	.short	0x0000
        /*0074*/ 	.byte	0x00, 0xf4, 0x21, 0x00


	//----- nvinfo : EIATTR_SPARSE_MMA_MASK
	.align		4
.L_25:
        /*0078*/ 	.byte	0x03, 0x50
        /*007a*/ 	.short	0x0000


	//----- nvinfo : EIATTR_MAXREG_COUNT
	.align		4
        /*007c*/ 	.byte	0x03, 0x1b
        /*007e*/ 	.short	0x00ff


	//----- nvinfo : EIATTR_EXIT_INSTR_OFFSETS
	.align		4
        /*0080*/ 	.byte	0x04, 0x1c
        /*0082*/ 	.short	(.L_27 - .L_26)


	//   ....[0]....
.L_26:
        /*0084*/ 	.word	0x000003f0


	//----- nvinfo : EIATTR_REQNTID
	.align		4
.L_27:
        /*0088*/ 	.byte	0x04, 0x10
        /*008a*/ 	.short	(.L_29 - .L_28)
.L_28:
        /*008c*/ 	.word	0x00000080
        /*0090*/ 	.word	0x00000001
        /*0094*/ 	.word	0x00000001


	//----- nvinfo : EIATTR_CBANK_PARAM_SIZE
	.align		4
.L_29:
        /*0098*/ 	.byte	0x03, 0x19
        /*009a*/ 	.short	0x0034


	//----- nvinfo : EIATTR_PARAM_CBANK
	.align		4
        /*009c*/ 	.byte	0x04, 0x0a
        /*009e*/ 	.short	(.L_31 - .L_30)
	.align		4
.L_30:
        /*00a0*/ 	.word	index@(.nv.constant0.triton_poi_fused__native_batch_norm_legit_no_training_relu_22)
        /*00a4*/ 	.short	0x0210
        /*00a6*/ 	.short	0x0034


	//----- nvinfo : EIATTR_SW_WAR
	.align		4
.L_31:
        /*00a8*/ 	.byte	0x04, 0x36
        /*00aa*/ 	.short	(.L_33 - .L_32)
.L_32:
        /*00ac*/ 	.word	0x00000008
.L_33:


//--------------------- .nv.callgraph             --------------------------
	.section	.nv.callgraph,"",@"SHT_CUDA_CALLGRAPH"
	.align	4
	.sectionentsize	8
	.align		4
        /*0000*/ 	.word	0x00000000
	.align		4
        /*0004*/ 	.word	0xffffffff
	.align		4
        /*0008*/ 	.word	0x00000000
	.align		4
        /*000c*/ 	.word	0xfffffffe
	.align		4
        /*0010*/ 	.word	0x00000000
	.align		4
        /*0014*/ 	.word	0xfffffffd
	.align		4
        /*0018*/ 	.word	0x00000000
	.align		4
        /*001c*/ 	.word	0xfffffffc


//--------------------- .nv.constant4             --------------------------
	.section	.nv.constant4,"a",@progbits
	.align	8
	.align		8
.nv.constant4:
        /*0000*/ 	.dword	_$_str
	.align		8
        /*0008*/ 	.dword	_$_str_$_2


//--------------------- .text.triton_poi_fused__native_batch_norm_legit_no_training_relu_22 --------------------------
	.section	.text.triton_poi_fused__native_batch_norm_legit_no_training_relu_22,"ax",@progbits
	.align	128
        .global         triton_poi_fused__native_batch_norm_legit_no_training_relu_22
        .type           triton_poi_fused__native_batch_norm_legit_no_training_relu_22,@function
        .size           triton_poi_fused__native_batch_norm_legit_no_training_relu_22,(.L_x_1 - triton_poi_fused__native_batch_norm_legit_no_training_relu_22)
        .other          triton_poi_fused__native_batch_norm_legit_no_training_relu_22,@"STO_CUDA_ENTRY STV_DEFAULT"
triton_poi_fused__native_batch_norm_legit_no_training_relu_22:
.text.triton_poi_fused__native_batch_norm_legit_no_training_relu_22:
[----:B------:R-:W-:Y:S01]  /*0000*/  LDC R1, c[0x0][0x28] ;  /* 0x00000a00ff017b82 */ /* 0x000fe20000000800 */
[----:B------:R-:W1:Y:S07]  /*0010*/  S2R R0, SR_TID.X ;  /* 0x0000000000007919 */ /* 0x000e6e0000002100 */
[----:B------:R-:W2:Y:S01]  /*0020*/  LDC.64 R10, c[0x0][0x220] ;  /* 0x00008800ff0a7b82 */ /* 0x000ea20000000a00 */
[----:B------:R-:W-:Y:S01]  /*0030*/  ULDC.64 UR4, c[0x0][0x208] ;  /* 0x0000820000047ab9 */ /* 0x000fe20000000a00 */
[----:B------:R-:W3:Y:S06]  /*0040*/  S2R R3, SR_CTAID.X ;  /* 0x0000000000037919 */ /* 0x000eec0000002500 */
[----:B------:R-:W4:Y:S08]  /*0050*/  LDC.64 R4, c[0x0][0x210] ;  /* 0x00008400ff047b82 */ /* 0x000f300000000a00 */
[----:B------:R-:W5:Y:S08]  /*0060*/  LDC.64 R8, c[0x0][0x218] ;  /* 0x00008600ff087b82 */ /* 0x000f700000000a00 */
[----:B------:R-:W2:Y:S01]  /*0070*/  LDC.64 R14, c[0x0][0x230] ;  /* 0x00008c00ff0e7b82 */ /* 0x000ea20000000a00 */
[----:B-1----:R-:W-:-:S07]  /*0080*/  SHF.L.U32 R0, R0, 0x2, RZ ;  /* 0x0000000200007819 */ /* 0x002fce00000006ff */
[----:B------:R-:W1:Y:S01]  /*0090*/  LDC.64 R12, c[0x0][0x228] ;  /* 0x00008a00ff0c7b82 */ /* 0x000e620000000a00 */
[----:B------:R-:W-:-:S04]  /*00a0*/  LOP3.LUT R0, R0, 0x1fc, RZ, 0xc0, !PT ;  /* 0x000001fc00007812 */ /* 0x000fc800078ec0ff */
[----:B---3--:R-:W-:-:S05]  /*00b0*/  LEA R0, R3, R0, 0x9 ;  /* 0x0000000003007211 */ /* 0x008fca00078e48ff */
[----:B------:R-:W-:-:S05]  /*00c0*/  IMAD.HI R2, R0, 0x38e38e39, RZ ;  /* 0x38e38e3900027827 */ /* 0x000fca00078e02ff */
[----:B------:R-:W-:-:S04]  /*00d0*/  SHF.R.U32.HI R3, RZ, 0x1f, R2 ;  /* 0x0000001fff037819 */ /* 0x000fc80000011602 */
[----:B------:R-:W-:-:S04]  /*00e0*/  LEA.HI.SX32 R3, R2, R3, 0x1d ;  /* 0x0000000302037211 */ /* 0x000fc800078feaff */
[----:B------:R-:W-:-:S04]  /*00f0*/  SHF.R.S32.HI R2, RZ, 0x1f, R3 ;  /* 0x0000001fff027819 */ /* 0x000fc80000011403 */
[----:B------:R-:W-:-:S04]  /*0100*/  LEA.HI R2, R2, R3, RZ, 0x8 ;  /* 0x0000000302027211 */ /* 0x000fc800078f40ff */
[----:B------:R-:W-:-:S04]  /*0110*/  LOP3.LUT R2, R2, 0xffffff00, RZ, 0xc0, !PT ;  /* 0xffffff0002027812 */ /* 0x000fc800078ec0ff */
[----:B------:R-:W-:-:S05]  /*0120*/  IADD3 R3, R3, -R2, RZ ;  /* 0x8000000203037210 */ /* 0x000fca0007ffe0ff */
[----:B--2---:R-:W-:-:S06]  /*0130*/  IMAD.WIDE R10, R3, 0x4, R10 ;  /* 0x00000004030a7825 */ /* 0x004fcc00078e020a */
[----:B------:R-:W2:Y:S01]  /*0140*/  LDG.E.EL R10, desc[UR4][R10.64] ;  /* 0x000000040a0a7981 */ /* 0x000ea2000c2e1900 */
[----:B----4-:R-:W-:-:S04]  /*0150*/  IMAD.WIDE R4, R0, 0x4, R4 ;  /* 0x0000000400047825 */ /* 0x010fc800078e0204 */
[C---:B-----5:R-:W-:Y:S02]  /*0160*/  IMAD.WIDE R8, R3.reuse, 0x4, R8 ;  /* 0x0000000403087825 */ /* 0x060fe400078e0208 */
[----:B------:R-:W3:Y:S02]  /*0170*/  LDG.E.128 R4, desc[UR4][R4.64] ;  /* 0x0000000404047981 */ /* 0x000ee4000c1e1d00 */
[C---:B0-----:R-:W-:Y:S02]  /*0180*/  IMAD.WIDE R14, R3.reuse, 0x4, R14 ;  /* 0x00000004030e7825 */ /* 0x041fe400078e020e */
[----:B------:R0:W3:Y:S02]  /*0190*/  LDG.E.EL R2, desc[UR4][R8.64] ;  /* 0x0000000408027981 */ /* 0x0000e4000c2e1900 */
[----:B-1----:R-:W-:Y:S02]  /*01a0*/  IMAD.WIDE R12, R3, 0x4, R12 ;  /* 0x00000004030c7825 */ /* 0x002fe400078e020c */
[----:B------:R-:W4:Y:S04]  /*01b0*/  LDG.E.EL R14, desc[UR4][R14.64] ;  /* 0x000000040e0e7981 */ /* 0x000f28000c2e1900 */
[----:B------:R1:W4:Y:S01]  /*01c0*/  LDG.E.EL R3, desc[UR4][R12.64] ;  /* 0x000000040c037981 */ /* 0x000322000c2e1900 */
[----:B------:R-:W-:Y:S01]  /*01d0*/  HFMA2.MMA R16, -RZ, RZ, 1.625, 0 ;  /* 0x3e800000ff107435 */ /* 0x000fe200000001ff */
[----:B0-----:R-:W0:Y:S02]  /*01e0*/  LDC.64 R8, c[0x0][0x238] ;  /* 0x00008e00ff087b82 */ /* 0x001e240000000a00 */
[----:B0-----:R-:W-:-:S04]  /*01f0*/  IMAD.WIDE R8, R0, 0x4, R8 ;  /* 0x0000000400087825 */ /* 0x001fc800078e0208 */
[----:B--2---:R-:W-:-:S04]  /*0200*/  FADD R10, R10, 0.0010000000474974513054 ;  /* 0x3a83126f0a0a7421 */ /* 0x004fc80000000000 */
[----:B------:R-:W0:Y:S02]  /*0210*/  MUFU.SQRT R11, R10 ;  /* 0x0000000a000b7308 */ /* 0x000e240000002000 */
[C---:B0-----:R-:W-:Y:S02]  /*0220*/  FSETP.GT.AND P0, PT, R11.reuse, 8.50705917302346158658e+37, PT ;  /* 0x7e8000000b00780b */ /* 0x041fe40003f04000 */
[----:B------:R-:W-:-:S11]  /*0230*/  FSETP.GEU.AND P1, PT, R11, 1.175494350822287508e-38, PT ;  /* 0x008000000b00780b */ /* 0x000fd60003f2e000 */
[----:B------:R-:W-:-:S04]  /*0240*/  @P0 FMUL R11, R11, 0.25 ;  /* 0x3e8000000b0b0820 */ /* 0x000fc80000400000 */
[----:B------:R-:W-:-:S06]  /*0250*/  @!P1 FMUL R11, R11, 16777216 ;  /* 0x4b8000000b0b9820 */ /* 0x000fcc0000400000 */
[----:B------:R-:W0:Y:S01]  /*0260*/  MUFU.RCP R11, R11 ;  /* 0x0000000b000b7308 */ /* 0x000e220000001000 */
[----:B-1----:R-:W-:Y:S01]  /*0270*/  FSEL R12, R16, 1, P0 ;  /* 0x3f800000100c7808 */ /* 0x002fe20000000000 */
[----:B---3--:R-:W-:-:S04]  /*0280*/  FADD R13, R4, -R2 ;  /* 0x80000002040d7221 */ /* 0x008fc80000000000 */
[----:B------:R-:W-:Y:S01]  /*0290*/  @!P1 FMUL R12, R12, 16777216 ;  /* 0x4b8000000c0c9820 */ /* 0x000fe20000400000 */
[--C-:B------:R-:W-:Y:S01]  /*02a0*/  FADD R5, R5, -R2.reuse ;  /* 0x8000000205057221 */ /* 0x100fe20000000000 */
[--C-:B------:R-:W-:Y:S01]  /*02b0*/  FADD R15, R6, -R2.reuse ;  /* 0x80000002060f7221 */ /* 0x100fe20000000000 */
[----:B------:R-:W-:Y:S01]  /*02c0*/  FADD R7, R7, -R2 ;  /* 0x8000000207077221 */ /* 0x000fe20000000000 */
[----:B0-----:R-:W-:-:S04]  /*02d0*/  FMUL R12, R11, R12 ;  /* 0x0000000c0b0c7220 */ /* 0x001fc80000400000 */
[C---:B------:R-:W-:Y:S01]  /*02e0*/  FMUL R13, R12.reuse, R13 ;  /* 0x0000000d0c0d7220 */ /* 0x040fe20000400000 */
[C---:B------:R-:W-:Y:S01]  /*02f0*/  FMUL R5, R12.reuse, R5 ;  /* 0x000000050c057220 */ /* 0x040fe20000400000 */
[C---:B------:R-:W-:Y:S01]  /*0300*/  FMUL R15, R12.reuse, R15 ;  /* 0x0000000f0c0f7220 */ /* 0x040fe20000400000 */
[----:B------:R-:W-:Y:S01]  /*0310*/  FMUL R7, R12, R7 ;  /* 0x000000070c077220 */ /* 0x000fe20000400000 */
[C-C-:B----4-:R-:W-:Y:S01]  /*0320*/  FFMA R13, R3.reuse, R13, R14.reuse ;  /* 0x0000000d030d7223 */ /* 0x150fe2000000000e */
[C-C-:B------:R-:W-:Y:S01]  /*0330*/  FFMA R5, R3.reuse, R5, R14.reuse ;  /* 0x0000000503057223 */ /* 0x140fe2000000000e */
[C-C-:B------:R-:W-:Y:S01]  /*0340*/  FFMA R15, R3.reuse, R15, R14.reuse ;  /* 0x0000000f030f7223 */ /* 0x140fe2000000000e */
[----:B------:R-:W-:Y:S02]  /*0350*/  FFMA R7, R3, R7, R14 ;  /* 0x0000000703077223 */ /* 0x000fe4000000000e */
[----:B------:R-:W-:Y:S02]  /*0360*/  FSETP.GEU.AND P3, PT, R13, RZ, PT ;  /* 0x000000ff0d00720b */ /* 0x000fe40003f6e000 */
[----:B------:R-:W-:-:S02]  /*0370*/  FSETP.GEU.AND P2, PT, R5, RZ, PT ;  /* 0x000000ff0500720b */ /* 0x000fc40003f4e000 */
[----:B------:R-:W-:Y:S02]  /*0380*/  FSETP.GEU.AND P1, PT, R15, RZ, PT ;  /* 0x000000ff0f00720b */ /* 0x000fe40003f2e000 */
[----:B------:R-:W-:Y:S02]  /*0390*/  FSETP.GEU.AND P0, PT, R7, RZ, PT ;  /* 0x000000ff0700720b */ /* 0x000fe40003f0e000 */
[----:B------:R-:W-:Y:S02]  /*03a0*/  SEL R4, R13, RZ, P3 ;  /* 0x000000ff0d047207 */ /* 0x000fe40001800000 */
[----:B------:R-:W-:Y:S02]  /*03b0*/  SEL R5, R5, RZ, P2 ;  /* 0x000000ff05057207 */ /* 0x000fe40001000000 */
[----:B------:R-:W-:Y:S02]  /*03c0*/  SEL R6, R15, RZ, P1 ;  /* 0x000000ff0f067207 */ /* 0x000fe40000800000 */
[----:B------:R-:W-:-:S05]  /*03d0*/  SEL R7, R7, RZ, P0 ;  /* 0x000000ff07077207 */ /* 0x000fca0000000000 */
[----:B------:R-:W-:Y:S01]  /*03e0*/  STG.E.128 desc[UR4][R8.64], R4 ;  /* 0x0000000408007986 */ /* 0x000fe2000c101d04 */
[----:B------:R-:W-:Y:S05]  /*03f0*/  EXIT ;  /* 0x000000000000794d */ /* 0x000fea0003800000 */
.L_x_0:
[----:B------:R-:W-:-:S00]  /*0400*/  BRA `(.L_x_0) ;  /* 0xfffffffc00fc7947 */ /* 0x000fc0000383ffff */
[----:B------:R-:W-:-:S00]  /*0410*/  NOP ;  /* 0x0000000000007918 */ /* 0x000fc00000000000 */
        /* <DEDUP_REMOVED lines=14> */
.L_x_1:


//--------------------- .nv.global.init           --------------------------
	.section	.nv.global.init,"aw",@progbits
.nv.global.init:
	.type		_$_str,@object
	.size		_$_str,(_$_str_$_2 - _$_str)
_$_str:
        /*0000*/ 	.byte	0x5f, 0x5f, 0x43, 0x55, 0x44, 0x41, 0x5f, 0x46, 0x54, 0x5a, 0x00
	.type		_$_str_$_2,@object
	.size		_$_str_$_2,(.L_1 - _$_str_$_2)
_$_str_$_2:
        /*000b*/ 	.byte	0x5f, 0x5f, 0x43, 0x55, 0x44, 0x41, 0x5f, 0x50, 0x52, 0x45, 0x43, 0x5f, 0x53, 0x51, 0x52, 0x54
        /*001b*/ 	.byte	0x00
.L_1:


//--------------------- .nv.constant0.triton_poi_fused__native_batch_norm_legit_no_training_relu_22 --------------------------
	.section	.nv.constant0.triton_poi_fused__native_batch_norm_legit_no_training_relu_22,"a",@progbits
	.sectionflags	@""
	.align	4
.nv.constant0.triton_poi_fused__native_batch_norm_legit_no_training_relu_22:
	.zero		580
